//
// Generated by NVIDIA NVVM Compiler
//
// Compiler Build ID: CL-36424714
// Cuda compilation tools, release 13.0, V13.0.88
// Based on NVVM 20.0.0
//

.version 9.0
.target sm_100
.address_size 64

	// .globl	_Z16initRandomStatesjP17curandStateXORWOW
.global .align 4 .b8 precalc_xorwow_matrix[102400];
.global .align 4 .b8 precalc_xorwow_offset_matrix[102400];
.global .align 4 .b8 mrg32k3aM1[2304];
.global .align 4 .b8 mrg32k3aM2[2304];
.global .align 4 .b8 mrg32k3aM1SubSeq[2016];
.global .align 4 .b8 mrg32k3aM2SubSeq[2016];
.global .align 4 .b8 mrg32k3aM1Seq[2304];
.global .align 4 .b8 mrg32k3aM2Seq[2304];
.const .align 8 .b8 __cr_lgamma_table[72];

.visible .entry _Z16initRandomStatesjP17curandStateXORWOW(
	.param .u32 _Z16initRandomStatesjP17curandStateXORWOW_param_0,
	.param .u64 .ptr .align 1 _Z16initRandomStatesjP17curandStateXORWOW_param_1
)
{
	.reg .pred 	%p<24>;
	.reg .b32 	%r<409>;
	.reg .b64 	%rd<18>;

	ld.param.u32 	%r182, [_Z16initRandomStatesjP17curandStateXORWOW_param_0];
	ld.param.u64 	%rd8, [_Z16initRandomStatesjP17curandStateXORWOW_param_1];
	cvta.to.global.u64 	%rd9, %rd8;
	mov.u32 	%r183, %ctaid.x;
	mov.u32 	%r184, %ntid.x;
	mov.u32 	%r185, %tid.x;
	mad.lo.s32 	%r186, %r183, %r184, %r185;
	cvt.s64.s32 	%rd17, %r186;
	mul.wide.s32 	%rd10, %r186, 48;
	add.s64 	%rd2, %rd9, %rd10;
	xor.b32  	%r187, %r182, -1429050551;
	mul.lo.s32 	%r188, %r187, 1099087573;
	add.s32 	%r189, %r188, -638133224;
	add.s32 	%r190, %r188, 123456789;
	st.global.v2.u32 	[%rd2], {%r189, %r190};
	xor.b32  	%r191, %r188, 362436069;
	mov.b32 	%r192, -123459836;
	st.global.v2.u32 	[%rd2+8], {%r191, %r192};
	add.s32 	%r193, %r188, 5783321;
	mov.b32 	%r194, -589760388;
	st.global.v2.u32 	[%rd2+16], {%r194, %r193};
	setp.eq.s32 	%p1, %r186, 0;
	@%p1 bra 	$L__BB0_42;
	mov.b32 	%r315, 0;
	mov.u64 	%rd12, precalc_xorwow_matrix;
$L__BB0_2:
	and.b64  	%rd4, %rd17, 3;
	setp.eq.s64 	%p2, %rd4, 0;
	@%p2 bra 	$L__BB0_41;
	mul.wide.u32 	%rd11, %r315, 3200;
	add.s64 	%rd5, %rd12, %rd11;
	cvt.u32.u64 	%r2, %rd4;
	mov.b32 	%r316, 0;
$L__BB0_4:
	mov.b32 	%r329, 0;
	mov.u32 	%r330, %r329;
	mov.u32 	%r331, %r329;
	mov.u32 	%r332, %r329;
	mov.u32 	%r333, %r329;
	mov.u32 	%r322, %r329;
$L__BB0_5:
	mul.wide.u32 	%rd13, %r322, 4;
	add.s64 	%rd14, %rd2, %rd13;
	ld.global.u32 	%r10, [%rd14+4];
	shl.b32 	%r11, %r322, 5;
	mov.b32 	%r328, 0;
$L__BB0_6:
	.pragma "nounroll";
	shr.u32 	%r199, %r10, %r328;
	and.b32  	%r200, %r199, 1;
	setp.eq.b32 	%p3, %r200, 1;
	not.pred 	%p4, %p3;
	add.s32 	%r201, %r11, %r328;
	mul.lo.s32 	%r202, %r201, 5;
	mul.wide.u32 	%rd15, %r202, 4;
	add.s64 	%rd6, %rd5, %rd15;
	@%p4 bra 	$L__BB0_8;
	ld.global.u32 	%r203, [%rd6];
	xor.b32  	%r333, %r333, %r203;
	ld.global.u32 	%r204, [%rd6+4];
	xor.b32  	%r332, %r332, %r204;
	ld.global.u32 	%r205, [%rd6+8];
	xor.b32  	%r331, %r331, %r205;
	ld.global.u32 	%r206, [%rd6+12];
	xor.b32  	%r330, %r330, %r206;
	ld.global.u32 	%r207, [%rd6+16];
	xor.b32  	%r329, %r329, %r207;
$L__BB0_8:
	and.b32  	%r209, %r199, 2;
	setp.eq.s32 	%p5, %r209, 0;
	@%p5 bra 	$L__BB0_10;
	ld.global.u32 	%r210, [%rd6+20];
	xor.b32  	%r333, %r333, %r210;
	ld.global.u32 	%r211, [%rd6+24];
	xor.b32  	%r332, %r332, %r211;
	ld.global.u32 	%r212, [%rd6+28];
	xor.b32  	%r331, %r331, %r212;
	ld.global.u32 	%r213, [%rd6+32];
	xor.b32  	%r330, %r330, %r213;
	ld.global.u32 	%r214, [%rd6+36];
	xor.b32  	%r329, %r329, %r214;
$L__BB0_10:
	and.b32  	%r216, %r199, 4;
	setp.eq.s32 	%p6, %r216, 0;
	@%p6 bra 	$L__BB0_12;
	ld.global.u32 	%r217, [%rd6+40];
	xor.b32  	%r333, %r333, %r217;
	ld.global.u32 	%r218, [%rd6+44];
	xor.b32  	%r332, %r332, %r218;
	ld.global.u32 	%r219, [%rd6+48];
	xor.b32  	%r331, %r331, %r219;
	ld.global.u32 	%r220, [%rd6+52];
	xor.b32  	%r330, %r330, %r220;
	ld.global.u32 	%r221, [%rd6+56];
	xor.b32  	%r329, %r329, %r221;
$L__BB0_12:
	and.b32  	%r223, %r199, 8;
	setp.eq.s32 	%p7, %r223, 0;
	@%p7 bra 	$L__BB0_14;
	ld.global.u32 	%r224, [%rd6+60];
	xor.b32  	%r333, %r333, %r224;
	ld.global.u32 	%r225, [%rd6+64];
	xor.b32  	%r332, %r332, %r225;
	ld.global.u32 	%r226, [%rd6+68];
	xor.b32  	%r331, %r331, %r226;
	ld.global.u32 	%r227, [%rd6+72];
	xor.b32  	%r330, %r330, %r227;
	ld.global.u32 	%r228, [%rd6+76];
	xor.b32  	%r329, %r329, %r228;
$L__BB0_14:
	and.b32  	%r230, %r199, 16;
	setp.eq.s32 	%p8, %r230, 0;
	@%p8 bra 	$L__BB0_16;
	ld.global.u32 	%r231, [%rd6+80];
	xor.b32  	%r333, %r333, %r231;
	ld.global.u32 	%r232, [%rd6+84];
	xor.b32  	%r332, %r332, %r232;
	ld.global.u32 	%r233, [%rd6+88];
	xor.b32  	%r331, %r331, %r233;
	ld.global.u32 	%r234, [%rd6+92];
	xor.b32  	%r330, %r330, %r234;
	ld.global.u32 	%r235, [%rd6+96];
	xor.b32  	%r329, %r329, %r235;
$L__BB0_16:
	and.b32  	%r237, %r199, 32;
	setp.eq.s32 	%p9, %r237, 0;
	@%p9 bra 	$L__BB0_18;
	ld.global.u32 	%r238, [%rd6+100];
	xor.b32  	%r333, %r333, %r238;
	ld.global.u32 	%r239, [%rd6+104];
	xor.b32  	%r332, %r332, %r239;
	ld.global.u32 	%r240, [%rd6+108];
	xor.b32  	%r331, %r331, %r240;
	ld.global.u32 	%r241, [%rd6+112];
	xor.b32  	%r330, %r330, %r241;
	ld.global.u32 	%r242, [%rd6+116];
	xor.b32  	%r329, %r329, %r242;
$L__BB0_18:
	and.b32  	%r244, %r199, 64;
	setp.eq.s32 	%p10, %r244, 0;
	@%p10 bra 	$L__BB0_20;
	ld.global.u32 	%r245, [%rd6+120];
	xor.b32  	%r333, %r333, %r245;
	ld.global.u32 	%r246, [%rd6+124];
	xor.b32  	%r332, %r332, %r246;
	ld.global.u32 	%r247, [%rd6+128];
	xor.b32  	%r331, %r331, %r247;
	ld.global.u32 	%r248, [%rd6+132];
	xor.b32  	%r330, %r330, %r248;
	ld.global.u32 	%r249, [%rd6+136];
	xor.b32  	%r329, %r329, %r249;
$L__BB0_20:
	and.b32  	%r251, %r199, 128;
	setp.eq.s32 	%p11, %r251, 0;
	@%p11 bra 	$L__BB0_22;
	ld.global.u32 	%r252, [%rd6+140];
	xor.b32  	%r333, %r333, %r252;
	ld.global.u32 	%r253, [%rd6+144];
	xor.b32  	%r332, %r332, %r253;
	ld.global.u32 	%r254, [%rd6+148];
	xor.b32  	%r331, %r331, %r254;
	ld.global.u32 	%r255, [%rd6+152];
	xor.b32  	%r330, %r330, %r255;
	ld.global.u32 	%r256, [%rd6+156];
	xor.b32  	%r329, %r329, %r256;
$L__BB0_22:
	and.b32  	%r258, %r199, 256;
	setp.eq.s32 	%p12, %r258, 0;
	@%p12 bra 	$L__BB0_24;
	ld.global.u32 	%r259, [%rd6+160];
	xor.b32  	%r333, %r333, %r259;
	ld.global.u32 	%r260, [%rd6+164];
	xor.b32  	%r332, %r332, %r260;
	ld.global.u32 	%r261, [%rd6+168];
	xor.b32  	%r331, %r331, %r261;
	ld.global.u32 	%r262, [%rd6+172];
	xor.b32  	%r330, %r330, %r262;
	ld.global.u32 	%r263, [%rd6+176];
	xor.b32  	%r329, %r329, %r263;
$L__BB0_24:
	and.b32  	%r265, %r199, 512;
	setp.eq.s32 	%p13, %r265, 0;
	@%p13 bra 	$L__BB0_26;
	ld.global.u32 	%r266, [%rd6+180];
	xor.b32  	%r333, %r333, %r266;
	ld.global.u32 	%r267, [%rd6+184];
	xor.b32  	%r332, %r332, %r267;
	ld.global.u32 	%r268, [%rd6+188];
	xor.b32  	%r331, %r331, %r268;
	ld.global.u32 	%r269, [%rd6+192];
	xor.b32  	%r330, %r330, %r269;
	ld.global.u32 	%r270, [%rd6+196];
	xor.b32  	%r329, %r329, %r270;
$L__BB0_26:
	and.b32  	%r272, %r199, 1024;
	setp.eq.s32 	%p14, %r272, 0;
	@%p14 bra 	$L__BB0_28;
	ld.global.u32 	%r273, [%rd6+200];
	xor.b32  	%r333, %r333, %r273;
	ld.global.u32 	%r274, [%rd6+204];
	xor.b32  	%r332, %r332, %r274;
	ld.global.u32 	%r275, [%rd6+208];
	xor.b32  	%r331, %r331, %r275;
	ld.global.u32 	%r276, [%rd6+212];
	xor.b32  	%r330, %r330, %r276;
	ld.global.u32 	%r277, [%rd6+216];
	xor.b32  	%r329, %r329, %r277;
$L__BB0_28:
	and.b32  	%r279, %r199, 2048;
	setp.eq.s32 	%p15, %r279, 0;
	@%p15 bra 	$L__BB0_30;
	ld.global.u32 	%r280, [%rd6+220];
	xor.b32  	%r333, %r333, %r280;
	ld.global.u32 	%r281, [%rd6+224];
	xor.b32  	%r332, %r332, %r281;
	ld.global.u32 	%r282, [%rd6+228];
	xor.b32  	%r331, %r331, %r282;
	ld.global.u32 	%r283, [%rd6+232];
	xor.b32  	%r330, %r330, %r283;
	ld.global.u32 	%r284, [%rd6+236];
	xor.b32  	%r329, %r329, %r284;
$L__BB0_30:
	and.b32  	%r286, %r199, 4096;
	setp.eq.s32 	%p16, %r286, 0;
	@%p16 bra 	$L__BB0_32;
	ld.global.u32 	%r287, [%rd6+240];
	xor.b32  	%r333, %r333, %r287;
	ld.global.u32 	%r288, [%rd6+244];
	xor.b32  	%r332, %r332, %r288;
	ld.global.u32 	%r289, [%rd6+248];
	xor.b32  	%r331, %r331, %r289;
	ld.global.u32 	%r290, [%rd6+252];
	xor.b32  	%r330, %r330, %r290;
	ld.global.u32 	%r291, [%rd6+256];
	xor.b32  	%r329, %r329, %r291;
$L__BB0_32:
	and.b32  	%r293, %r199, 8192;
	setp.eq.s32 	%p17, %r293, 0;
	@%p17 bra 	$L__BB0_34;
	ld.global.u32 	%r294, [%rd6+260];
	xor.b32  	%r333, %r333, %r294;
	ld.global.u32 	%r295, [%rd6+264];
	xor.b32  	%r332, %r332, %r295;
	ld.global.u32 	%r296, [%rd6+268];
	xor.b32  	%r331, %r331, %r296;
	ld.global.u32 	%r297, [%rd6+272];
	xor.b32  	%r330, %r330, %r297;
	ld.global.u32 	%r298, [%rd6+276];
	xor.b32  	%r329, %r329, %r298;
$L__BB0_34:
	and.b32  	%r300, %r199, 16384;
	setp.eq.s32 	%p18, %r300, 0;
	@%p18 bra 	$L__BB0_36;
	ld.global.u32 	%r301, [%rd6+280];
	xor.b32  	%r333, %r333, %r301;
	ld.global.u32 	%r302, [%rd6+284];
	xor.b32  	%r332, %r332, %r302;
	ld.global.u32 	%r303, [%rd6+288];
	xor.b32  	%r331, %r331, %r303;
	ld.global.u32 	%r304, [%rd6+292];
	xor.b32  	%r330, %r330, %r304;
	ld.global.u32 	%r305, [%rd6+296];
	xor.b32  	%r329, %r329, %r305;
$L__BB0_36:
	and.b32  	%r307, %r199, 32768;
	setp.eq.s32 	%p19, %r307, 0;
	@%p19 bra 	$L__BB0_38;
	ld.global.u32 	%r308, [%rd6+300];
	xor.b32  	%r333, %r333, %r308;
	ld.global.u32 	%r309, [%rd6+304];
	xor.b32  	%r332, %r332, %r309;
	ld.global.u32 	%r310, [%rd6+308];
	xor.b32  	%r331, %r331, %r310;
	ld.global.u32 	%r311, [%rd6+312];
	xor.b32  	%r330, %r330, %r311;
	ld.global.u32 	%r312, [%rd6+316];
	xor.b32  	%r329, %r329, %r312;
$L__BB0_38:
	add.s32 	%r328, %r328, 16;
	setp.ne.s32 	%p20, %r328, 32;
	@%p20 bra 	$L__BB0_6;
	mad.lo.s32 	%r313, %r322, -31, %r11;
	add.s32 	%r322, %r313, 1;
	setp.ne.s32 	%p21, %r322, 5;
	@%p21 bra 	$L__BB0_5;
	st.global.u32 	[%rd2+4], %r333;
	st.global.u32 	[%rd2+8], %r332;
	st.global.u32 	[%rd2+12], %r331;
	st.global.u32 	[%rd2+16], %r330;
	st.global.u32 	[%rd2+20], %r329;
	add.s32 	%r316, %r316, 1;
	setp.lt.u32 	%p22, %r316, %r2;
	@%p22 bra 	$L__BB0_4;
$L__BB0_41:
	shr.u64 	%rd7, %rd17, 2;
	add.s32 	%r315, %r315, 1;
	setp.gt.u64 	%p23, %rd17, 3;
	mov.u64 	%rd17, %rd7;
	@%p23 bra 	$L__BB0_2;
$L__BB0_42:
	mov.b32 	%r314, 0;
	st.global.v2.u32 	[%rd2+24], {%r314, %r314};
	st.global.u32 	[%rd2+32], %r314;
	mov.b64 	%rd16, 0;
	st.global.u64 	[%rd2+40], %rd16;
	ret;

}
	// .globl	_Z18generateRandomIntsP17curandStateXORWOWPi
.visible .entry _Z18generateRandomIntsP17curandStateXORWOWPi(
	.param .u64 .ptr .align 1 _Z18generateRandomIntsP17curandStateXORWOWPi_param_0,
	.param .u64 .ptr .align 1 _Z18generateRandomIntsP17curandStateXORWOWPi_param_1
)
{
	.reg .b32 	%r<24>;
	.reg .b64 	%rd<9>;

	ld.param.u64 	%rd1, [_Z18generateRandomIntsP17curandStateXORWOWPi_param_0];
	ld.param.u64 	%rd2, [_Z18generateRandomIntsP17curandStateXORWOWPi_param_1];
	cvta.to.global.u64 	%rd3, %rd2;
	cvta.to.global.u64 	%rd4, %rd1;
	mov.u32 	%r1, %ctaid.x;
	mov.u32 	%r2, %ntid.x;
	mov.u32 	%r3, %tid.x;
	mad.lo.s32 	%r4, %r1, %r2, %r3;
	mul.wide.s32 	%rd5, %r4, 48;
	add.s64 	%rd6, %rd4, %rd5;
	ld.global.v2.u32 	{%r5, %r6}, [%rd6];
	shr.u32 	%r7, %r6, 2;
	xor.b32  	%r8, %r7, %r6;
	ld.global.v2.u32 	{%r9, %r10}, [%rd6+8];
	ld.global.v2.u32 	{%r11, %r12}, [%rd6+16];
	st.global.v2.u32 	[%rd6+8], {%r10, %r11};
	shl.b32 	%r13, %r12, 4;
	shl.b32 	%r14, %r8, 1;
	xor.b32  	%r15, %r14, %r13;
	xor.b32  	%r16, %r15, %r8;
	xor.b32  	%r17, %r16, %r12;
	st.global.v2.u32 	[%rd6+16], {%r12, %r17};
	add.s32 	%r18, %r5, 362437;
	st.global.v2.u32 	[%rd6], {%r18, %r9};
	add.s32 	%r19, %r17, %r18;
	mul.hi.u32 	%r20, %r19, 1374389535;
	shr.u32 	%r21, %r20, 5;
	mul.lo.s32 	%r22, %r21, 100;
	sub.s32 	%r23, %r19, %r22;
	mul.wide.s32 	%rd7, %r4, 4;
	add.s64 	%rd8, %rd3, %rd7;
	st.global.u32 	[%rd8], %r23;
	ret;

}


// ===== COMPILED SASS (sm_100) =====

	.target	sm_100

	.elftype	@"ET_EXEC"


//--------------------- .note.nv.tkinfo           --------------------------
	.section	.note.nv.tkinfo,"",@"SHT_NOTE"
	.sectionflags	@"SHF_NOTE_NV_TKINFO"
	.tkinfo
        /*0018*/ 	.word	0x00000002
        /*0030*/ 	.string	""
        /*0030*/ 	.string	"ptxas"
        /*0030*/ 	.string	"Cuda compilation tools, release 13.0, V13.0.88"
        /*0030*/ 	.string	"Build cuda_13.0.r13.0/compiler.36424714_0"
        /*0030*/ 	.string	"-arch sm_100 -m 64 "



//--------------------- .note.nv.cuinfo           --------------------------
	.section	.note.nv.cuinfo,"",@"SHT_NOTE"
	.sectionflags	@"SHF_NOTE_NV_CUINFO"
        /*0018*/ 	.short	0x0002
        /*001a*/ 	.short	0x0064
        /*001c*/ 	.short	0x0082
	.zero		2


//--------------------- .nv.info                  --------------------------
	.section	.nv.info,"",@"SHT_CUDA_INFO"
	.align	4


	//----- nvinfo : EIATTR_REGCOUNT
	.align		4
        /*0000*/ 	.byte	0x04, 0x2f
        /*0002*/ 	.short	(.L_10 - .L_9)
	.align		4
.L_9:
        /*0004*/ 	.word	index@(_Z16initRandomStatesjP17curandStateXORWOW)
        /*0008*/ 	.word	0x0000001f


	//----- nvinfo : EIATTR_FRAME_SIZE
	.align		4
.L_10:
        /*000c*/ 	.byte	0x04, 0x11
        /*000e*/ 	.short	(.L_12 - .L_11)
	.align		4
.L_11:
        /*0010*/ 	.word	index@(_Z16initRandomStatesjP17curandStateXORWOW)
        /*0014*/ 	.word	0x00000000


	//----- nvinfo : EIATTR_REGCOUNT
	.align		4
.L_12:
        /*0018*/ 	.byte	0x04, 0x2f
        /*001a*/ 	.short	(.L_14 - .L_13)
	.align		4
.L_13:
        /*001c*/ 	.word	index@(_Z18generateRandomIntsP17curandStateXORWOWPi)
        /*0020*/ 	.word	0x00000016


	//----- nvinfo : EIATTR_FRAME_SIZE
	.align		4
.L_14:
        /*0024*/ 	.byte	0x04, 0x11
        /*0026*/ 	.short	(.L_16 - .L_15)
	.align		4
.L_15:
        /*0028*/ 	.word	index@(_Z18generateRandomIntsP17curandStateXORWOWPi)
        /*002c*/ 	.word	0x00000000


	//----- nvinfo : EIATTR_MIN_STACK_SIZE
	.align		4
.L_16:
        /*0030*/ 	.byte	0x04, 0x12
        /*0032*/ 	.short	(.L_18 - .L_17)
	.align		4
.L_17:
        /*0034*/ 	.word	index@(_Z18generateRandomIntsP17curandStateXORWOWPi)
        /*0038*/ 	.word	0x00000000


	//----- nvinfo : EIATTR_MIN_STACK_SIZE
	.align		4
.L_18:
        /*003c*/ 	.byte	0x04, 0x12
        /*003e*/ 	.short	(.L_20 - .L_19)
	.align		4
.L_19:
        /*0040*/ 	.word	index@(_Z16initRandomStatesjP17curandStateXORWOW)
        /*0044*/ 	.word	0x00000000
.L_20:


//--------------------- .nv.compat                --------------------------
	.section	.nv.compat,"",@"SHT_CUDA_COMPAT_INFO"
	.align	4
        /*0000*/ 	.byte	0x02, 0x09, 0x00, 0x00, 0x02, 0x02, 0x01, 0x00, 0x02, 0x05, 0x05, 0x00, 0x03, 0x07, 0x01, 0x01
        /*0010*/ 	.byte	0x02, 0x03, 0x00, 0x00, 0x02, 0x06, 0x01, 0x00, 0x04, 0x0b, 0x08, 0x00, 0x09, 0x00, 0x00, 0x00
        /*0020*/ 	.byte	0x00, 0x00, 0x00, 0x00


//--------------------- .nv.info._Z18generateRandomIntsP17curandStateXORWOWPi --------------------------
	.section	.nv.info._Z18generateRandomIntsP17curandStateXORWOWPi,"",@"SHT_CUDA_INFO"
	.sectionflags	@""
	.align	4


	//----- nvinfo : EIATTR_CUDA_API_VERSION
	.align		4
        /*0000*/ 	.byte	0x04, 0x37
        /*0002*/ 	.short	(.L_22 - .L_21)
.L_21:
        /*0004*/ 	.word	0x00000082


	//----- nvinfo : EIATTR_KPARAM_INFO
	.align		4
.L_22:
        /*0008*/ 	.byte	0x04, 0x17
        /*000a*/ 	.short	(.L_24 - .L_23)
.L_23:
        /*000c*/ 	.word	0x00000000
        /*0010*/ 	.short	0x0001
        /*0012*/ 	.short	0x0008
        /*0014*/ 	.byte	0x00, 0xf5, 0x21, 0x00


	//----- nvinfo : EIATTR_KPARAM_INFO
	.align		4
.L_24:
        /*0018*/ 	.byte	0x04, 0x17
        /*001a*/ 	.short	(.L_26 - .L_25)
.L_25:
        /*001c*/ 	.word	0x00000000
        /*0020*/ 	.short	0x0000
        /*0022*/ 	.short	0x0000
        /*0024*/ 	.byte	0x00, 0xf5, 0x21, 0x00


	//----- nvinfo : EIATTR_SPARSE_MMA_MASK
	.align		4
.L_26:
        /*0028*/ 	.byte	0x03, 0x50
        /*002a*/ 	.short	0x0000


	//----- nvinfo : EIATTR_MAXREG_COUNT
	.align		4
        /*002c*/ 	.byte	0x03, 0x1b
        /*002e*/ 	.short	0x00ff


	//----- nvinfo : EIATTR_MERCURY_ISA_VERSION
	.align		4
        /*0030*/ 	.byte	0x03, 0x5f
        /*0032*/ 	.short	0x0101


	//----- nvinfo : EIATTR_VRC_CTA_INIT_COUNT
	.align		4
        /*0034*/ 	.byte	0x02, 0x4a
	.zero		1
	.zero		1


	//----- nvinfo : EIATTR_EXIT_INSTR_OFFSETS
	.align		4
        /*0038*/ 	.byte	0x04, 0x1c
        /*003a*/ 	.short	(.L_28 - .L_27)


	//   ....[0]....
.L_27:
        /*003c*/ 	.word	0x00000200


	//----- nvinfo : EIATTR_CBANK_PARAM_SIZE
	.align		4
.L_28:
        /*0040*/ 	.byte	0x03, 0x19
        /*0042*/ 	.short	0x0010


	//----- nvinfo : EIATTR_PARAM_CBANK
	.align		4
        /*0044*/ 	.byte	0x04, 0x0a
        /*0046*/ 	.short	(.L_30 - .L_29)
	.align		4
.L_29:
        /*0048*/ 	.word	index@(.nv.constant0._Z18generateRandomIntsP17curandStateXORWOWPi)
        /*004c*/ 	.short	0x0380
        /*004e*/ 	.short	0x0010


	//----- nvinfo : EIATTR_SW_WAR
	.align		4
.L_30:
        /*0050*/ 	.byte	0x04, 0x36
        /*0052*/ 	.short	(.L_32 - .L_31)
.L_31:
        /*0054*/ 	.word	0x00000008
.L_32:


//--------------------- .nv.info._Z16initRandomStatesjP17curandStateXORWOW --------------------------
	.section	.nv.info._Z16initRandomStatesjP17curandStateXORWOW,"",@"SHT_CUDA_INFO"
	.sectionflags	@""
	.align	4


	//----- nvinfo : EIATTR_CUDA_API_VERSION
	.align		4
        /*0000*/ 	.byte	0x04, 0x37
        /*0002*/ 	.short	(.L_34 - .L_33)
.L_33:
        /*0004*/ 	.word	0x00000082


	//----- nvinfo : EIATTR_KPARAM_INFO
	.align		4
.L_34:
        /*0008*/ 	.byte	0x04, 0x17
        /*000a*/ 	.short	(.L_36 - .L_35)
.L_35:
        /*000c*/ 	.word	0x00000000
        /*0010*/ 	.short	0x0001
        /*0012*/ 	.short	0x0008
        /*0014*/ 	.byte	0x00, 0xf5, 0x21, 0x00


	//----- nvinfo : EIATTR_KPARAM_INFO
	.align		4
.L_36:
        /*0018*/ 	.byte	0x04, 0x17
        /*001a*/ 	.short	(.L_38 - .L_37)
.L_37:
        /*001c*/ 	.word	0x00000000
        /*0020*/ 	.short	0x0000
        /*0022*/ 	.short	0x0000
        /*0024*/ 	.byte	0x00, 0xf0, 0x11, 0x00


	//----- nvinfo : EIATTR_SPARSE_MMA_MASK
	.align		4
.L_38:
        /*0028*/ 	.byte	0x03, 0x50
        /*002a*/ 	.short	0x0000


	//----- nvinfo : EIATTR_MAXREG_COUNT
	.align		4
        /*002c*/ 	.byte	0x03, 0x1b
        /*002e*/ 	.short	0x00ff


	//----- nvinfo : EIATTR_MERCURY_ISA_VERSION
	.align		4
        /*0030*/ 	.byte	0x03, 0x5f
        /*0032*/ 	.short	0x0101


	//----- nvinfo : EIATTR_VRC_CTA_INIT_COUNT
	.align		4
        /*0034*/ 	.byte	0x02, 0x4a
	.zero		1
	.zero		1


	//----- nvinfo : EIATTR_EXIT_INSTR_OFFSETS
	.align		4
        /*0038*/ 	.byte	0x04, 0x1c
        /*003a*/ 	.short	(.L_40 - .L_39)


	//   ....[0]....
.L_39:
        /*003c*/ 	.word	0x00000eb0


	//----- nvinfo : EIATTR_CRS_STACK_SIZE
	.align		4
.L_40:
        /*0040*/ 	.byte	0x04, 0x1e
        /*0042*/ 	.short	(.L_42 - .L_41)
.L_41:
        /*0044*/ 	.word	0x00000000


	//----- nvinfo : EIATTR_CBANK_PARAM_SIZE
	.align		4
.L_42:
        /*0048*/ 	.byte	0x03, 0x19
        /*004a*/ 	.short	0x0010


	//----- nvinfo : EIATTR_PARAM_CBANK
	.align		4
        /*004c*/ 	.byte	0x04, 0x0a
        /*004e*/ 	.short	(.L_44 - .L_43)
	.align		4
.L_43:
        /*0050*/ 	.word	index@(.nv.constant0._Z16initRandomStatesjP17curandStateXORWOW)
        /*0054*/ 	.short	0x0380
        /*0056*/ 	.short	0x0010


	//----- nvinfo : EIATTR_SW_WAR
	.align		4
.L_44:
        /*0058*/ 	.byte	0x04, 0x36
        /*005a*/ 	.short	(.L_46 - .L_45)
.L_45:
        /*005c*/ 	.word	0x00000008
.L_46:


//--------------------- .nv.callgraph             --------------------------
	.section	.nv.callgraph,"",@"SHT_CUDA_CALLGRAPH"
	.align	4
	.sectionentsize	8
	.align		4
        /*0000*/ 	.word	0x00000000
	.align		4
        /*0004*/ 	.word	0xffffffff
	.align		4
        /*0008*/ 	.word	0x00000000
	.align		4
        /*000c*/ 	.word	0xfffffffe
	.align		4
        /*0010*/ 	.word	0x00000000
	.align		4
        /*0014*/ 	.word	0xfffffffd
	.align		4
        /*0018*/ 	.word	0x00000000
	.align		4
        /*001c*/ 	.word	0xfffffffc


//--------------------- .nv.constant4             --------------------------
	.section	.nv.constant4,"a",@progbits
	.align	8
	.align		8
.nv.constant4:
        /*0000*/ 	.dword	precalc_xorwow_matrix
	.align		8
        /*0008*/ 	.dword	precalc_xorwow_offset_matrix
	.align		8
        /*0010*/ 	.dword	mrg32k3aM1
	.align		8
        /*0018*/ 	.dword	mrg32k3aM2
	.align		8
        /*0020*/ 	.dword	mrg32k3aM1SubSeq
	.align		8
        /*0028*/ 	.dword	mrg32k3aM2SubSeq
	.align		8
        /*0030*/ 	.dword	mrg32k3aM1Seq
	.align		8
        /*0038*/ 	.dword	mrg32k3aM2Seq


//--------------------- .nv.constant3             --------------------------
	.section	.nv.constant3,"a",@progbits
	.align	8
.nv.constant3:
	.type		__cr_lgamma_table,@object
	.size		__cr_lgamma_table,(.L_8 - __cr_lgamma_table)
__cr_lgamma_table:
        /*0000*/ 	.byte	0x00, 0x00, 0x00, 0x00, 0x00, 0x00, 0x00, 0x00, 0x00, 0x00, 0x00, 0x00, 0x00, 0x00, 0x00, 0x00
        /*0010*/ 	.byte	0xef, 0x39, 0xfa, 0xfe, 0x42, 0x2e, 0xe6, 0x3f, 0x02, 0x20, 0x2a, 0xfa, 0x0b, 0xab, 0xfc, 0x3f
        /*0020*/ 	.byte	0xf9, 0x2c, 0x92, 0x7c, 0xa7, 0x6c, 0x09, 0x40, 0xc9, 0x79, 0x44, 0x3c, 0x64, 0x26, 0x13, 0x40
        /*0030*/ 	.byte	0xca, 0x01, 0xcf, 0x3a, 0x27, 0x51, 0x1a, 0x40, 0x30, 0xcc, 0x2d, 0xf3, 0xe1, 0x0c, 0x21, 0x40
        /*0040*/ 	.byte	0x0d, 0xb7, 0xfc, 0x82, 0x8e, 0x35, 0x25, 0x40
.L_8:


//--------------------- .text._Z18generateRandomIntsP17curandStateXORWOWPi --------------------------
	.section	.text._Z18generateRandomIntsP17curandStateXORWOWPi,"ax",@progbits
	.align	128
        .global         _Z18generateRandomIntsP17curandStateXORWOWPi
        .type           _Z18generateRandomIntsP17curandStateXORWOWPi,@function
        .size           _Z18generateRandomIntsP17curandStateXORWOWPi,(.L_x_10 - _Z18generateRandomIntsP17curandStateXORWOWPi)
        .other          _Z18generateRandomIntsP17curandStateXORWOWPi,@"STO_CUDA_ENTRY STV_DEFAULT"
_Z18generateRandomIntsP17curandStateXORWOWPi:
.text._Z18generateRandomIntsP17curandStateXORWOWPi:
[----:B------:R-:W-:Y:S01]  /*0000*/  LDC R1, c[0x0][0x37c] ;  /* 0x0000df00ff017b82 */ /* 0x000fe20000000800 */
[----:B------:R-:W0:Y:S07]  /*0010*/  S2R R0, SR_TID.X ;  /* 0x0000000000007919 */ /* 0x000e2e0000002100 */
[----:B------:R-:W0:Y:S01]  /*0020*/  S2UR UR6, SR_CTAID.X ;  /* 0x00000000000679c3 */ /* 0x000e220000002500 */
[----:B------:R-:W1:Y:S07]  /*0030*/  LDCU.64 UR4, c[0x0][0x358] ;  /* 0x00006b00ff0477ac */ /* 0x000e6e0008000a00 */
[----:B------:R-:W0:Y:S08]  /*0040*/  LDC R11, c[0x0][0x360] ;  /* 0x0000d800ff0b7b82 */ /* 0x000e300000000800 */
[----:B------:R-:W2:Y:S01]  /*0050*/  LDC.64 R2, c[0x0][0x380] ;  /* 0x0000e000ff027b82 */ /* 0x000ea20000000a00 */
[----:B0-----:R-:W-:-:S04]  /*0060*/  IMAD R11, R11, UR6, R0 ;  /* 0x000000060b0b7c24 */ /* 0x001fc8000f8e0200 */
[----:B--2---:R-:W-:-:S05]  /*0070*/  IMAD.WIDE R2, R11, 0x30, R2 ;  /* 0x000000300b027825 */ /* 0x004fca00078e0202 */
[----:B-1----:R-:W2:Y:S04]  /*0080*/  LDG.E.64 R12, desc[UR4][R2.64] ;  /* 0x00000004020c7981 */ /* 0x002ea8000c1e1b00 */
[----:B------:R-:W3:Y:S04]  /*0090*/  LDG.E.64 R4, desc[UR4][R2.64+0x10] ;  /* 0x0000100402047981 */ /* 0x000ee8000c1e1b00 */
[----:B------:R-:W4:Y:S01]  /*00a0*/  LDG.E.64 R6, desc[UR4][R2.64+0x8] ;  /* 0x0000080402067981 */ /* 0x000f22000c1e1b00 */
[----:B--2---:R-:W-:Y:S02]  /*00b0*/  SHF.R.U32.HI R0, RZ, 0x2, R13 ;  /* 0x00000002ff007819 */ /* 0x004fe4000001160d */
[----:B------:R-:W-:-:S02]  /*00c0*/  IADD3 R12, PT, PT, R12, 0x587c5, RZ ;  /* 0x000587c50c0c7810 */ /* 0x000fc40007ffe0ff */
[----:B------:R-:W-:Y:S01]  /*00d0*/  LOP3.LUT R0, R0, R13, RZ, 0x3c, !PT ;  /* 0x0000000d00007212 */ /* 0x000fe200078e3cff */
[----:B---3--:R-:W-:Y:S01]  /*00e0*/  IMAD.SHL.U32 R9, R5, 0x10, RZ ;  /* 0x0000001005097824 */ /* 0x008fe200078e00ff */
[----:B------:R-:W-:Y:S01]  /*00f0*/  MOV R17, R4 ;  /* 0x0000000400117202 */ /* 0x000fe20000000f00 */
[----:B------:R-:W-:Y:S01]  /*0100*/  IMAD.MOV.U32 R18, RZ, RZ, R5 ;  /* 0x000000ffff127224 */ /* 0x000fe200078e0005 */
[----:B----4-:R-:W-:Y:S01]  /*0110*/  MOV R16, R7 ;  /* 0x0000000700107202 */ /* 0x010fe20000000f00 */
[----:B------:R-:W-:-:S04]  /*0120*/  IMAD.SHL.U32 R8, R0, 0x2, RZ ;  /* 0x0000000200087824 */ /* 0x000fc800078e00ff */
[----:B------:R-:W-:Y:S01]  /*0130*/  STG.E.64 desc[UR4][R2.64+0x8], R16 ;  /* 0x0000081002007986 */ /* 0x000fe2000c101b04 */
[----:B------:R-:W-:Y:S02]  /*0140*/  LOP3.LUT R0, R0, R8, R9, 0x96, !PT ;  /* 0x0000000800007212 */ /* 0x000fe400078e9609 */
[----:B------:R-:W0:Y:S02]  /*0150*/  LDC.64 R8, c[0x0][0x388] ;  /* 0x0000e200ff087b82 */ /* 0x000e240000000a00 */
[----:B------:R-:W-:-:S05]  /*0160*/  LOP3.LUT R19, R0, R5, RZ, 0x3c, !PT ;  /* 0x0000000500137212 */ /* 0x000fca00078e3cff */
[----:B------:R-:W-:Y:S01]  /*0170*/  IMAD.IADD R0, R19, 0x1, R12 ;  /* 0x0000000113007824 */ /* 0x000fe200078e020c */
[----:B------:R-:W-:Y:S03]  /*0180*/  STG.E.64 desc[UR4][R2.64+0x10], R18 ;  /* 0x0000101202007986 */ /* 0x000fe6000c101b04 */
[----:B------:R-:W-:-:S05]  /*0190*/  IMAD.HI.U32 R10, R0, 0x51eb851f, RZ ;  /* 0x51eb851f000a7827 */ /* 0x000fca00078e00ff */
[----:B------:R-:W-:-:S05]  /*01a0*/  SHF.R.U32.HI R13, RZ, 0x5, R10 ;  /* 0x00000005ff0d7819 */ /* 0x000fca000001160a */
[----:B------:R-:W-:Y:S01]  /*01b0*/  IMAD R15, R13, -0x64, R0 ;  /* 0xffffff9c0d0f7824 */ /* 0x000fe200078e0200 */
[----:B------:R-:W-:Y:S01]  /*01c0*/  MOV R13, R6 ;  /* 0x00000006000d7202 */ /* 0x000fe20000000f00 */
[----:B0-----:R-:W-:-:S04]  /*01d0*/  IMAD.WIDE R4, R11, 0x4, R8 ;  /* 0x000000040b047825 */ /* 0x001fc800078e0208 */
[----:B------:R-:W-:Y:S04]  /*01e0*/  STG.E.64 desc[UR4][R2.64], R12 ;  /* 0x0000000c02007986 */ /* 0x000fe8000c101b04 */
[----:B------:R-:W-:Y:S01]  /*01f0*/  STG.E desc[UR4][R4.64], R15 ;  /* 0x0000000f04007986 */ /* 0x000fe2000c101904 */
[----:B------:R-:W-:Y:S05]  /*0200*/  EXIT ;  /* 0x000000000000794d */ /* 0x000fea0003800000 */
.L_x_0:
[----:B------:R-:W-:-:S00]  /*0210*/  BRA `(.L_x_0) ;  /* 0xfffffffc00fc7947 */ /* 0x000fc0000383ffff */
[----:B------:R-:W-:-:S00]  /*0220*/  NOP ;  /* 0x0000000000007918 */ /* 0x000fc00000000000 */
        /* <DEDUP_REMOVED lines=13> */
.L_x_10:


//--------------------- .text._Z16initRandomStatesjP17curandStateXORWOW --------------------------
	.section	.text._Z16initRandomStatesjP17curandStateXORWOW,"ax",@progbits
	.align	128
        .global         _Z16initRandomStatesjP17curandStateXORWOW
        .type           _Z16initRandomStatesjP17curandStateXORWOW,@function
        .size           _Z16initRandomStatesjP17curandStateXORWOW,(.L_x_11 - _Z16initRandomStatesjP17curandStateXORWOW)
        .other          _Z16initRandomStatesjP17curandStateXORWOW,@"STO_CUDA_ENTRY STV_DEFAULT"
_Z16initRandomStatesjP17curandStateXORWOW:
.text._Z16initRandomStatesjP17curandStateXORWOW:
[----:B------:R-:W-:Y:S01]  /*0000*/  LDC R1, c[0x0][0x37c] ;  /* 0x0000df00ff017b82 */ /* 0x000fe20000000800 */
[----:B------:R-:W0:Y:S07]  /*0010*/  S2R R2, SR_TID.X ;  /* 0x0000000000027919 */ /* 0x000e2e0000002100 */
[----:B------:R-:W1:Y:S01]  /*0020*/  LDC R0, c[0x0][0x380] ;  /* 0x0000e000ff007b82 */ /* 0x000e620000000800 */
[----:B------:R-:W2:Y:S01]  /*0030*/  LDCU.64 UR4, c[0x0][0x358] ;  /* 0x00006b00ff0477ac */ /* 0x000ea20008000a00 */
[----:B------:R-:W-:Y:S01]  /*0040*/  IMAD.MOV.U32 R5, RZ, RZ, -0x75bd8fc ;  /* 0xf8a42704ff057424 */ /* 0x000fe200078e00ff */
[----:B------:R-:W-:Y:S01]  /*0050*/  BSSY.RECONVERGENT B0, `(.L_x_1) ;  /* 0x00000e2000007945 */ /* 0x000fe20003800200 */
[----:B------:R-:W-:-:S04]  /*0060*/  IMAD.MOV.U32 R8, RZ, RZ, -0x23270784 ;  /* 0xdcd8f87cff087424 */ /* 0x000fc800078e00ff */
[----:B------:R-:W0:Y:S08]  /*0070*/  S2UR UR6, SR_CTAID.X ;  /* 0x00000000000679c3 */ /* 0x000e300000002500 */
[----:B------:R-:W0:Y:S08]  /*0080*/  LDC R13, c[0x0][0x360] ;  /* 0x0000d800ff0d7b82 */ /* 0x000e300000000800 */
[----:B------:R-:W3:Y:S01]  /*0090*/  LDC.64 R6, c[0x0][0x388] ;  /* 0x0000e200ff067b82 */ /* 0x000ee20000000a00 */
[----:B-1----:R-:W-:-:S05]  /*00a0*/  LOP3.LUT R0, R0, 0xaad26b49, RZ, 0x3c, !PT ;  /* 0xaad26b4900007812 */ /* 0x002fca00078e3cff */
[----:B------:R-:W-:-:S04]  /*00b0*/  IMAD R0, R0, 0x4182bed5, RZ ;  /* 0x4182bed500007824 */ /* 0x000fc800078e02ff */
[C---:B------:R-:W-:Y:S01]  /*00c0*/  VIADD R3, R0.reuse, 0x75bcd15 ;  /* 0x075bcd1500037836 */ /* 0x040fe20000000000 */
[C---:B------:R-:W-:Y:S01]  /*00d0*/  LOP3.LUT R4, R0.reuse, 0x159a55e5, RZ, 0x3c, !PT ;  /* 0x159a55e500047812 */ /* 0x040fe200078e3cff */
[C---:B------:R-:W-:Y:S02]  /*00e0*/  VIADD R9, R0.reuse, 0x583f19 ;  /* 0x00583f1900097836 */ /* 0x040fe40000000000 */
[----:B0-----:R-:W-:Y:S02]  /*00f0*/  IMAD R13, R13, UR6, R2 ;  /* 0x000000060d0d7c24 */ /* 0x001fe4000f8e0202 */
[----:B------:R-:W-:-:S03]  /*0100*/  VIADD R2, R0, 0xd9f6dc18 ;  /* 0xd9f6dc1800027836 */ /* 0x000fc60000000000 */
[C---:B------:R-:W-:Y:S01]  /*0110*/  ISETP.NE.AND P0, PT, R13.reuse, RZ, PT ;  /* 0x000000ff0d00720c */ /* 0x040fe20003f05270 */
[----:B---3--:R-:W-:-:S05]  /*0120*/  IMAD.WIDE R6, R13, 0x30, R6 ;  /* 0x000000300d067825 */ /* 0x008fca00078e0206 */
[----:B--2---:R0:W-:Y:S04]  /*0130*/  STG.E.64 desc[UR4][R6.64], R2 ;  /* 0x0000000206007986 */ /* 0x0041e8000c101b04 */
[----:B------:R0:W-:Y:S04]  /*0140*/  STG.E.64 desc[UR4][R6.64+0x8], R4 ;  /* 0x0000080406007986 */ /* 0x0001e8000c101b04 */
[----:B------:R0:W-:Y:S01]  /*0150*/  STG.E.64 desc[UR4][R6.64+0x10], R8 ;  /* 0x0000100806007986 */ /* 0x0001e2000c101b04 */
[----:B------:R-:W-:Y:S05]  /*0160*/  @!P0 BRA `(.L_x_2) ;  /* 0x0000000c00408947 */ /* 0x000fea0003800000 */
[----:B------:R-:W-:Y:S01]  /*0170*/  SHF.R.S32.HI R0, RZ, 0x1f, R13 ;  /* 0x0000001fff007819 */ /* 0x000fe2000001140d */
[----:B------:R-:W-:-:S07]  /*0180*/  IMAD.MOV.U32 R12, RZ, RZ, RZ ;  /* 0x000000ffff0c7224 */ /* 0x000fce00078e00ff */
.L_x_8:
[----:B0-----:R-:W-:Y:S01]  /*0190*/  LOP3.LUT R2, R13, 0x3, RZ, 0xc0, !PT ;  /* 0x000000030d027812 */ /* 0x001fe200078ec0ff */
[----:B------:R-:W-:Y:S03]  /*01a0*/  BSSY.RECONVERGENT B1, `(.L_x_3) ;  /* 0x00000c6000017945 */ /* 0x000fe60003800200 */
[----:B------:R-:W-:-:S04]  /*01b0*/  ISETP.NE.U32.AND P0, PT, R2, RZ, PT ;  /* 0x000000ff0200720c */ /* 0x000fc80003f05070 */
[----:B------:R-:W-:-:S13]  /*01c0*/  ISETP.NE.AND.EX P0, PT, RZ, RZ, PT, P0 ;  /* 0x000000ffff00720c */ /* 0x000fda0003f05300 */
[----:B------:R-:W-:Y:S05]  /*01d0*/  @!P0 BRA `(.L_x_4) ;  /* 0x0000000c00088947 */ /* 0x000fea0003800000 */
[----:B------:R-:W0:Y:S01]  /*01e0*/  LDC.64 R8, c[0x4][RZ] ;  /* 0x01000000ff087b82 */ /* 0x000e220000000a00 */
[----:B------:R-:W-:Y:S02]  /*01f0*/  IMAD.MOV.U32 R14, RZ, RZ, RZ ;  /* 0x000000ffff0e7224 */ /* 0x000fe400078e00ff */
[----:B0-----:R-:W-:-:S07]  /*0200*/  IMAD.WIDE.U32 R8, R12, 0xc80, R8 ;  /* 0x00000c800c087825 */ /* 0x001fce00078e0008 */
.L_x_7:
[----:B0-----:R-:W-:Y:S01]  /*0210*/  IMAD.MOV.U32 R15, RZ, RZ, RZ ;  /* 0x000000ffff0f7224 */ /* 0x001fe200078e00ff */
[----:B------:R-:W-:Y:S01]  /*0220*/  CS2R R2, SRZ ;  /* 0x0000000000027805 */ /* 0x000fe2000001ff00 */
[----:B------:R-:W-:Y:S01]  /*0230*/  IMAD.MOV.U32 R17, RZ, RZ, RZ ;  /* 0x000000ffff117224 */ /* 0x000fe200078e00ff */
[----:B------:R-:W-:-:S07]  /*0240*/  CS2R R4, SRZ ;  /* 0x0000000000047805 */ /* 0x000fce000001ff00 */
.L_x_6:
[----:B------:R-:W-:-:S05]  /*0250*/  IMAD.WIDE.U32 R10, R17, 0x4, R6 ;  /* 0x00000004110a7825 */ /* 0x000fca00078e0006 */
[----:B------:R0:W5:Y:S01]  /*0260*/  LDG.E R16, desc[UR4][R10.64+0x4] ;  /* 0x000004040a107981 */ /* 0x000162000c1e1900 */
[----:B------:R-:W-:-:S07]  /*0270*/  IMAD.MOV.U32 R19, RZ, RZ, RZ ;  /* 0x000000ffff137224 */ /* 0x000fce00078e00ff */
.L_x_5:
[----:B-----5:R-:W-:Y:S01]  /*0280*/  SHF.R.U32.HI R24, RZ, R19, R16 ;  /* 0x00000013ff187219 */ /* 0x020fe20000011610 */
[----:B0-----:R-:W-:-:S03]  /*0290*/  IMAD.SHL.U32 R10, R17, 0x20, RZ ;  /* 0x00000020110a7824 */ /* 0x001fc600078e00ff */
[----:B------:R-:W-:Y:S01]  /*02a0*/  LOP3.LUT R11, R24, 0x1, RZ, 0xc0, !PT ;  /* 0x00000001180b7812 */ /* 0x000fe200078ec0ff */
[----:B------:R-:W-:-:S03]  /*02b0*/  IMAD.IADD R10, R10, 0x1, R19 ;  /* 0x000000010a0a7824 */ /* 0x000fc600078e0213 */
[----:B------:R-:W-:Y:S01]  /*02c0*/  ISETP.NE.U32.AND P0, PT, R11, 0x1, PT ;  /* 0x000000010b00780c */ /* 0x000fe20003f05070 */
[----:B------:R-:W-:-:S03]  /*02d0*/  IMAD R11, R10, 0x5, RZ ;  /* 0x000000050a0b7824 */ /* 0x000fc600078e02ff */
[----:B------:R-:W-:Y:S01]  /*02e0*/  R2P PR, R24, 0x7e ;  /* 0x0000007e18007804 */ /* 0x000fe20000000000 */
[----:B------:R-:W-:-:S08]  /*02f0*/  IMAD.WIDE.U32 R10, R11, 0x4, R8 ;  /* 0x000000040b0a7825 */ /* 0x000fd000078e0008 */
[----:B------:R-:W2:Y:S04]  /*0300*/  @!P0 LDG.E R18, desc[UR4][R10.64] ;  /* 0x000000040a128981 */ /* 0x000ea8000c1e1900 */
[----:B------:R-:W3:Y:S04]  /*0310*/  @!P0 LDG.E R20, desc[UR4][R10.64+0x10] ;  /* 0x000010040a148981 */ /* 0x000ee8000c1e1900 */
[----:B------:R-:W4:Y:S04]  /*0320*/  @P1 LDG.E R22, desc[UR4][R10.64+0x14] ;  /* 0x000014040a161981 */ /* 0x000f28000c1e1900 */
[----:B------:R-:W4:Y:S04]  /*0330*/  @P2 LDG.E R26, desc[UR4][R10.64+0x28] ;  /* 0x000028040a1a2981 */ /* 0x000f28000c1e1900 */
[----:B------:R-:W4:Y:S04]  /*0340*/  @!P0 LDG.E R21, desc[UR4][R10.64+0x4] ;  /* 0x000004040a158981 */ /* 0x000f28000c1e1900 */
[----:B------:R-:W4:Y:S04]  /*0350*/  @!P0 LDG.E R23, desc[UR4][R10.64+0xc] ;  /* 0x00000c040a178981 */ /* 0x000f28000c1e1900 */
[----:B------:R-:W4:Y:S04]  /*0360*/  @P1 LDG.E R25, desc[UR4][R10.64+0x18] ;  /* 0x000018040a191981 */ /* 0x000f28000c1e1900 */
[----:B------:R-:W4:Y:S04]  /*0370*/  @P3 LDG.E R28, desc[UR4][R10.64+0x3c] ;  /* 0x00003c040a1c3981 */ /* 0x000f28000c1e1900 */
[----:B------:R-:W4:Y:S01]  /*0380*/  @P6 LDG.E R27, desc[UR4][R10.64+0x7c] ;  /* 0x00007c040a1b6981 */ /* 0x000f22000c1e1900 */
[----:B--2---:R-:W-:-:S03]  /*0390*/  @!P0 LOP3.LUT R15, R15, R18, RZ, 0x3c, !PT ;  /* 0x000000120f0f8212 */ /* 0x004fc600078e3cff */
[----:B------:R-:W2:Y:S01]  /*03a0*/  @!P0 LDG.E R18, desc[UR4][R10.64+0x8] ;  /* 0x000008040a128981 */ /* 0x000ea2000c1e1900 */
[----:B---3--:R-:W-:-:S03]  /*03b0*/  @!P0 LOP3.LUT R3, R3, R20, RZ, 0x3c, !PT ;  /* 0x0000001403038212 */ /* 0x008fc600078e3cff */
[----:B------:R-:W3:Y:S01]  /*03c0*/  @P1 LDG.E R20, desc[UR4][R10.64+0x24] ;  /* 0x000024040a141981 */ /* 0x000ee2000c1e1900 */
[----:B----4-:R-:W-:-:S03]  /*03d0*/  @P1 LOP3.LUT R15, R15, R22, RZ, 0x3c, !PT ;  /* 0x000000160f0f1212 */ /* 0x010fc600078e3cff */
[----:B------:R-:W4:Y:S01]  /*03e0*/  @P2 LDG.E R22, desc[UR4][R10.64+0x38] ;  /* 0x000038040a162981 */ /* 0x000f22000c1e1900 */
[----:B------:R-:W-:-:S03]  /*03f0*/  @P2 LOP3.LUT R15, R15, R26, RZ, 0x3c, !PT ;  /* 0x0000001a0f0f2212 */ /* 0x000fc600078e3cff */
[----:B------:R-:W4:Y:S01]  /*0400*/  @P4 LDG.E R26, desc[UR4][R10.64+0x50] ;  /* 0x000050040a1a4981 */ /* 0x000f22000c1e1900 */
[----:B------:R-:W-:-:S03]  /*0410*/  @!P0 LOP3.LUT R4, R4, R21, RZ, 0x3c, !PT ;  /* 0x0000001504048212 */ /* 0x000fc600078e3cff */
[----:B------:R-:W4:Y:S01]  /*0420*/  @P1 LDG.E R21, desc[UR4][R10.64+0x20] ;  /* 0x000020040a151981 */ /* 0x000f22000c1e1900 */
[----:B------:R-:W-:-:S03]  /*0430*/  @!P0 LOP3.LUT R2, R2, R23, RZ, 0x3c, !PT ;  /* 0x0000001702028212 */ /* 0x000fc600078e3cff */
[----:B------:R-:W4:Y:S01]  /*0440*/  @P2 LDG.E R23, desc[UR4][R10.64+0x2c] ;  /* 0x00002c040a172981 */ /* 0x000f22000c1e1900 */
[----:B------:R-:W-:-:S03]  /*0450*/  @P1 LOP3.LUT R4, R4, R25, RZ, 0x3c, !PT ;  /* 0x0000001904041212 */ /* 0x000fc600078e3cff */
[----:B------:R-:W4:Y:S01]  /*0460*/  @P2 LDG.E R25, desc[UR4][R10.64+0x34] ;  /* 0x000034040a192981 */ /* 0x000f22000c1e1900 */
[----:B--2---:R-:W-:-:S03]  /*0470*/  @!P0 LOP3.LUT R5, R5, R18, RZ, 0x3c, !PT ;  /* 0x0000001205058212 */ /* 0x004fc600078e3cff */
[----:B------:R-:W2:Y:S01]  /*0480*/  @P1 LDG.E R18, desc[UR4][R10.64+0x1c] ;  /* 0x00001c040a121981 */ /* 0x000ea2000c1e1900 */
[----:B---3--:R-:W-:-:S03]  /*0490*/  @P1 LOP3.LUT R3, R3, R20, RZ, 0x3c, !PT ;  /* 0x0000001403031212 */ /* 0x008fc600078e3cff */
[----:B------:R-:W3:Y:S01]  /*04a0*/  @P2 LDG.E R20, desc[UR4][R10.64+0x30] ;  /* 0x000030040a142981 */ /* 0x000ee2000c1e1900 */
[----:B----4-:R-:W-:-:S03]  /*04b0*/  @P2 LOP3.LUT R3, R3, R22, RZ, 0x3c, !PT ;  /* 0x0000001603032212 */ /* 0x010fc600078e3cff */
[----:B------:R-:W4:Y:S01]  /*04c0*/  @P3 LDG.E R22, desc[UR4][R10.64+0x4c] ;  /* 0x00004c040a163981 */ /* 0x000f22000c1e1900 */
[----:B------:R-:W-:-:S04]  /*04d0*/  @P3 LOP3.LUT R15, R15, R28, RZ, 0x3c, !PT ;  /* 0x0000001c0f0f3212 */ /* 0x000fc800078e3cff */
[----:B------:R-:W-:Y:S02]  /*04e0*/  @P4 LOP3.LUT R15, R15, R26, RZ, 0x3c, !PT ;  /* 0x0000001a0f0f4212 */ /* 0x000fe400078e3cff */
[----:B------:R-:W-:Y:S01]  /*04f0*/  @P1 LOP3.LUT R2, R2, R21, RZ, 0x3c, !PT ;  /* 0x0000001502021212 */ /* 0x000fe200078e3cff */
[----:B------:R-:W4:Y:S04]  /*0500*/  @P5 LDG.E R26, desc[UR4][R10.64+0x64] ;  /* 0x000064040a1a5981 */ /* 0x000f28000c1e1900 */
[----:B------:R-:W4:Y:S01]  /*0510*/  @P3 LDG.E R21, desc[UR4][R10.64+0x40] ;  /* 0x000040040a153981 */ /* 0x000f22000c1e1900 */
[----:B------:R-:W-:Y:S02]  /*0520*/  @P2 LOP3.LUT R4, R4, R23, RZ, 0x3c, !PT ;  /* 0x0000001704042212 */ /* 0x000fe400078e3cff */
[----:B------:R-:W-:Y:S01]  /*0530*/  @P2 LOP3.LUT R2, R2, R25, RZ, 0x3c, !PT ;  /* 0x0000001902022212 */ /* 0x000fe200078e3cff */
[----:B------:R-:W4:Y:S04]  /*0540*/  @P3 LDG.E R23, desc[UR4][R10.64+0x48] ;  /* 0x000048040a173981 */ /* 0x000f28000c1e1900 */
[----:B------:R-:W4:Y:S01]  /*0550*/  @P4 LDG.E R25, desc[UR4][R10.64+0x54] ;  /* 0x000054040a194981 */ /* 0x000f22000c1e1900 */
[----:B--2---:R-:W-:-:S03]  /*0560*/  @P1 LOP3.LUT R5, R5, R18, RZ, 0x3c, !PT ;  /* 0x0000001205051212 */ /* 0x004fc600078e3cff */
[----:B------:R-:W2:Y:S01]  /*0570*/  @P3 LDG.E R18, desc[UR4][R10.64+0x44] ;  /* 0x000044040a123981 */ /* 0x000ea2000c1e1900 */
[----:B---3--:R-:W-:-:S03]  /*0580*/  @P2 LOP3.LUT R5, R5, R20, RZ, 0x3c, !PT ;  /* 0x0000001405052212 */ /* 0x008fc600078e3cff */
[----:B------:R-:W3:Y:S01]  /*0590*/  @P4 LDG.E R20, desc[UR4][R10.64+0x58] ;  /* 0x000058040a144981 */ /* 0x000ee2000c1e1900 */
[----:B----4-:R-:W-:-:S03]  /*05a0*/  @P3 LOP3.LUT R3, R3, R22, RZ, 0x3c, !PT ;  /* 0x0000001603033212 */ /* 0x010fc600078e3cff */
[----:B------:R-:W4:Y:S01]  /*05b0*/  @P4 LDG.E R22, desc[UR4][R10.64+0x60] ;  /* 0x000060040a164981 */ /* 0x000f22000c1e1900 */
[----:B------:R-:W-:Y:S02]  /*05c0*/  LOP3.LUT P0, RZ, R24, 0x80, RZ, 0xc0, !PT ;  /* 0x0000008018ff7812 */ /* 0x000fe4000780c0ff */
[----:B------:R-:W-:Y:S02]  /*05d0*/  @P5 LOP3.LUT R15, R15, R26, RZ, 0x3c, !PT ;  /* 0x0000001a0f0f5212 */ /* 0x000fe400078e3cff */
[----:B------:R-:W4:Y:S01]  /*05e0*/  @P6 LDG.E R26, desc[UR4][R10.64+0x78] ;  /* 0x000078040a1a6981 */ /* 0x000f22000c1e1900 */
[----:B------:R-:W-:-:S03]  /*05f0*/  @P3 LOP3.LUT R4, R4, R21, RZ, 0x3c, !PT ;  /* 0x0000001504043212 */ /* 0x000fc600078e3cff */
[----:B------:R-:W4:Y:S01]  /*0600*/  @P4 LDG.E R21, desc[UR4][R10.64+0x5c] ;  /* 0x00005c040a154981 */ /* 0x000f22000c1e1900 */
[----:B------:R-:W-:-:S03]  /*0610*/  @P3 LOP3.LUT R2, R2, R23, RZ, 0x3c, !PT ;  /* 0x0000001702023212 */ /* 0x000fc600078e3cff */
[----:B------:R-:W4:Y:S01]  /*0620*/  @P5 LDG.E R23, desc[UR4][R10.64+0x68] ;  /* 0x000068040a175981 */ /* 0x000f22000c1e1900 */
[----:B------:R-:W-:-:S03]  /*0630*/  @P4 LOP3.LUT R4, R4, R25, RZ, 0x3c, !PT ;  /* 0x0000001904044212 */ /* 0x000fc600078e3cff */
[----:B------:R-:W4:Y:S01]  /*0640*/  @P5 LDG.E R25, desc[UR4][R10.64+0x70] ;  /* 0x000070040a195981 */ /* 0x000f22000c1e1900 */
[----:B--2---:R-:W-:-:S03]  /*0650*/  @P3 LOP3.LUT R5, R5, R18, RZ, 0x3c, !PT ;  /* 0x0000001205053212 */ /* 0x004fc600078e3cff */
[----:B------:R-:W2:Y:S01]  /*0660*/  @P5 LDG.E R18, desc[UR4][R10.64+0x6c] ;  /* 0x00006c040a125981 */ /* 0x000ea2000c1e1900 */
[----:B---3--:R-:W-:-:S03]  /*0670*/  @P4 LOP3.LUT R5, R5, R20, RZ, 0x3c, !PT ;  /* 0x0000001405054212 */ /* 0x008fc600078e3cff */
[----:B------:R-:W3:Y:S01]  /*0680*/  @P5 LDG.E R20, desc[UR4][R10.64+0x74] ;  /* 0x000074040a145981 */ /* 0x000ee2000c1e1900 */
[----:B----4-:R-:W-:-:S03]  /*0690*/  @P4 LOP3.LUT R3, R3, R22, RZ, 0x3c, !PT ;  /* 0x0000001603034212 */ /* 0x010fc600078e3cff */
[----:B------:R-:W4:Y:S01]  /*06a0*/  @P0 LDG.E R22, desc[UR4][R10.64+0x8c] ;  /* 0x00008c040a160981 */ /* 0x000f22000c1e1900 */
[----:B------:R-:W-:-:S03]  /*06b0*/  @P6 LOP3.LUT R15, R15, R26, RZ, 0x3c, !PT ;  /* 0x0000001a0f0f6212 */ /* 0x000fc600078e3cff */
        /* <DEDUP_REMOVED lines=13> */
[----:B------:R-:W-:Y:S02]  /*0790*/  @P6 LOP3.LUT R4, R4, R27, RZ, 0x3c, !PT ;  /* 0x0000001b04046212 */ /* 0x000fe400078e3cff */
[----:B------:R-:W-:Y:S02]  /*07a0*/  @P6 LOP3.LUT R2, R2, R21, RZ, 0x3c, !PT ;  /* 0x0000001502026212 */ /* 0x000fe400078e3cff */
[----:B------:R-:W-:Y:S02]  /*07b0*/  @P0 LOP3.LUT R4, R4, R23, RZ, 0x3c, !PT ;  /* 0x0000001704040212 */ /* 0x000fe400078e3cff */
[----:B------:R-:W-:Y:S02]  /*07c0*/  @P0 LOP3.LUT R2, R2, R25, RZ, 0x3c, !PT ;  /* 0x0000001902020212 */ /* 0x000fe400078e3cff */
[----:B--2---:R-:W-:Y:S02]  /*07d0*/  @P6 LOP3.LUT R5, R5, R18, RZ, 0x3c, !PT ;  /* 0x0000001205056212 */ /* 0x004fe400078e3cff */
[----:B---3--:R-:W-:-:S02]  /*07e0*/  @P6 LOP3.LUT R3, R3, R20, RZ, 0x3c, !PT ;  /* 0x0000001403036212 */ /* 0x008fc400078e3cff */
[----:B----4-:R-:W-:Y:S02]  /*07f0*/  @P0 LOP3.LUT R5, R5, R22, RZ, 0x3c, !PT ;  /* 0x0000001605050212 */ /* 0x010fe400078e3cff */
[----:B------:R-:W-:Y:S02]  /*0800*/  @P0 LOP3.LUT R3, R3, R26, RZ, 0x3c, !PT ;  /* 0x0000001a03030212 */ /* 0x000fe400078e3cff */
[----:B------:R-:W-:-:S13]  /*0810*/  R2P PR, R24.B1, 0x7f ;  /* 0x0000007f18007804 */ /* 0x000fda0000001000 */
[----:B------:R-:W2:Y:S04]  /*0820*/  @P0 LDG.E R18, desc[UR4][R10.64+0xa0] ;  /* 0x0000a0040a120981 */ /* 0x000ea8000c1e1900 */
[----:B------:R-:W3:Y:S04]  /*0830*/  @P1 LDG.E R22, desc[UR4][R10.64+0xb4] ;  /* 0x0000b4040a161981 */ /* 0x000ee8000c1e1900 */
[----:B------:R-:W4:Y:S04]  /*0840*/  @P2 LDG.E R26, desc[UR4][R10.64+0xc8] ;  /* 0x0000c8040a1a2981 */ /* 0x000f28000c1e1900 */
[----:B------:R-:W4:Y:S04]  /*0850*/  @P3 LDG.E R28, desc[UR4][R10.64+0xdc] ;  /* 0x0000dc040a1c3981 */ /* 0x000f28000c1e1900 */
[----:B------:R-:W4:Y:S04]  /*0860*/  @P0 LDG.E R23, desc[UR4][R10.64+0xa4] ;  /* 0x0000a4040a170981 */ /* 0x000f28000c1e1900 */
[----:B------:R-:W4:Y:S04]  /*0870*/  @P0 LDG.E R20, desc[UR4][R10.64+0xa8] ;  /* 0x0000a8040a140981 */ /* 0x000f28000c1e1900 */
[----:B------:R-:W4:Y:S04]  /*0880*/  @P4 LDG.E R25, desc[UR4][R10.64+0xf0] ;  /* 0x0000f0040a194981 */ /* 0x000f28000c1e1900 */
        /* <DEDUP_REMOVED lines=21> */
[----:B------:R-:W-:Y:S02]  /*09e0*/  LOP3.LUT P0, RZ, R24, 0x8000, RZ, 0xc0, !PT ;  /* 0x0000800018ff7812 */ /* 0x000fe4000780c0ff */
[----:B----4-:R-:W-:Y:S01]  /*09f0*/  @P5 LOP3.LUT R15, R15, R26, RZ, 0x3c, !PT ;  /* 0x0000001a0f0f5212 */ /* 0x010fe200078e3cff */
[----:B------:R-:W4:Y:S04]  /*0a00*/  @P3 LDG.E R24, desc[UR4][R10.64+0xe4] ;  /* 0x0000e4040a183981 */ /* 0x000f28000c1e1900 */
[----:B------:R-:W2:Y:S01]  /*0a10*/  @P6 LDG.E R26, desc[UR4][R10.64+0x118] ;  /* 0x000118040a1a6981 */ /* 0x000ea2000c1e1900 */
        /* <DEDUP_REMOVED lines=8> */
[----:B---3--:R-:W-:-:S03]  /*0aa0*/  @P2 LOP3.LUT R3, R3, R22, RZ, 0x3c, !PT ;  /* 0x0000001603032212 */ /* 0x008fc600078e3cff */
[----:B------:R-:W3:Y:S01]  /*0ab0*/  @P4 LDG.E R22, desc[UR4][R10.64+0x100] ;  /* 0x000100040a164981 */ /* 0x000ee2000c1e1900 */
[----:B--2---:R-:W-:-:S03]  /*0ac0*/  @P6 LOP3.LUT R15, R15, R26, RZ, 0x3c, !PT ;  /* 0x0000001a0f0f6212 */ /* 0x004fc600078e3cff */
[----:B------:R-:W2:Y:S01]  /*0ad0*/  @P0 LDG.E R26, desc[UR4][R10.64+0x12c] ;  /* 0x00012c040a1a0981 */ /* 0x000ea2000c1e1900 */
[----:B----4-:R-:W-:-:S03]  /*0ae0*/  @P2 LOP3.LUT R2, R2, R23, RZ, 0x3c, !PT ;  /* 0x0000001702022212 */ /* 0x010fc600078e3cff */
[----:B------:R-:W4:Y:S01]  /*0af0*/  @P4 LDG.E R23, desc[UR4][R10.64+0xfc] ;  /* 0x0000fc040a174981 */ /* 0x000f22000c1e1900 */
[----:B------:R-:W-:-:S03]  /*0b00*/  @P2 LOP3.LUT R5, R5, R20, RZ, 0x3c, !PT ;  /* 0x0000001405052212 */ /* 0x000fc600078e3cff */
[----:B------:R-:W4:Y:S01]  /*0b10*/  @P4 LDG.E R20, desc[UR4][R10.64+0xf8] ;  /* 0x0000f8040a144981 */ /* 0x000f22000c1e1900 */
[----:B------:R-:W-:Y:S02]  /*0b20*/  @P3 LOP3.LUT R2, R2, R27, RZ, 0x3c, !PT ;  /* 0x0000001b02023212 */ /* 0x000fe400078e3cff */
[----:B------:R-:W-:Y:S01]  /*0b30*/  @P3 LOP3.LUT R4, R4, R25, RZ, 0x3c, !PT ;  /* 0x0000001904043212 */ /* 0x000fe200078e3cff */
[----:B------:R-:W4:Y:S01]  /*0b40*/  @P5 LDG.E R27, desc[UR4][R10.64+0x110] ;  /* 0x000110040a1b5981 */ /* 0x000f22000c1e1900 */
[----:B------:R-:W-:-:S03]  /*0b50*/  @P3 LOP3.LUT R5, R5, R24, RZ, 0x3c, !PT ;  /* 0x0000001805053212 */ /* 0x000fc600078e3cff */
[----:B------:R-:W4:Y:S04]  /*0b60*/  @P5 LDG.E R25, desc[UR4][R10.64+0x108] ;  /* 0x000108040a195981 */ /* 0x000f28000c1e1900 */
        /* <DEDUP_REMOVED lines=19> */
[----:B------:R-:W-:-:S05]  /*0ca0*/  VIADD R19, R19, 0x10 ;  /* 0x0000001013137836 */ /* 0x000fca0000000000 */
[----:B------:R-:W-:Y:S02]  /*0cb0*/  ISETP.NE.AND P1, PT, R19, 0x20, PT ;  /* 0x000000201300780c */ /* 0x000fe40003f25270 */
[----:B------:R-:W-:Y:S02]  /*0cc0*/  @P5 LOP3.LUT R3, R3, R18, RZ, 0x3c, !PT ;  /* 0x0000001203035212 */ /* 0x000fe400078e3cff */
[----:B------:R-:W-:Y:S02]  /*0cd0*/  @P6 LOP3.LUT R4, R4, R21, RZ, 0x3c, !PT ;  /* 0x0000001504046212 */ /* 0x000fe400078e3cff */
[----:B---3--:R-:W-:-:S04]  /*0ce0*/  @P6 LOP3.LUT R3, R3, R22, RZ, 0x3c, !PT ;  /* 0x0000001603036212 */ /* 0x008fc800078e3cff */
[----:B--2---:R-:W-:Y:S02]  /*0cf0*/  @P0 LOP3.LUT R3, R3, R26, RZ, 0x3c, !PT ;  /* 0x0000001a03030212 */ /* 0x004fe400078e3cff */
[----:B----4-:R-:W-:Y:S02]  /*0d00*/  @P6 LOP3.LUT R2, R2, R23, RZ, 0x3c, !PT ;  /* 0x0000001702026212 */ /* 0x010fe400078e3cff */
[----:B------:R-:W-:Y:S02]  /*0d10*/  @P6 LOP3.LUT R5, R5, R20, RZ, 0x3c, !PT ;  /* 0x0000001405056212 */ /* 0x000fe400078e3cff */
[----:B------:R-:W-:Y:S02]  /*0d20*/  @P0 LOP3.LUT R2, R2, R27, RZ, 0x3c, !PT ;  /* 0x0000001b02020212 */ /* 0x000fe400078e3cff */
[----:B------:R-:W-:Y:S02]  /*0d30*/  @P0 LOP3.LUT R4, R4, R25, RZ, 0x3c, !PT ;  /* 0x0000001904040212 */ /* 0x000fe400078e3cff */
[----:B------:R-:W-:Y:S01]  /*0d40*/  @P0 LOP3.LUT R5, R5, R24, RZ, 0x3c, !PT ;  /* 0x0000001805050212 */ /* 0x000fe200078e3cff */
[----:B------:R-:W-:Y:S06]  /*0d50*/  @P1 BRA `(.L_x_5) ;  /* 0xfffffff400481947 */ /* 0x000fec000383ffff */
[----:B------:R-:W-:-:S05]  /*0d60*/  VIADD R17, R17, 0x1 ;  /* 0x0000000111117836 */ /* 0x000fca0000000000 */
[----:B------:R-:W-:-:S13]  /*0d70*/  ISETP.NE.AND P0, PT, R17, 0x5, PT ;  /* 0x000000051100780c */ /* 0x000fda0003f05270 */
[----:B------:R-:W-:Y:S05]  /*0d80*/  @P0 BRA `(.L_x_6) ;  /* 0xfffffff400300947 */ /* 0x000fea000383ffff */
[----:B------:R0:W-:Y:S01]  /*0d90*/  STG.E.64 desc[UR4][R6.64+0x8], R4 ;  /* 0x0000080406007986 */ /* 0x0001e2000c101b04 */
[----:B------:R-:W-:Y:S01]  /*0da0*/  VIADD R14, R14, 0x1 ;  /* 0x000000010e0e7836 */ /* 0x000fe20000000000 */
[----:B------:R-:W-:Y:S02]  /*0db0*/  LOP3.LUT R11, R13, 0x3, RZ, 0xc0, !PT ;  /* 0x000000030d0b7812 */ /* 0x000fe400078ec0ff */
[----:B------:R0:W-:Y:S02]  /*0dc0*/  STG.E.64 desc[UR4][R6.64+0x10], R2 ;  /* 0x0000100206007986 */ /* 0x0001e4000c101b04 */
[----:B------:R-:W-:Y:S02]  /*0dd0*/  ISETP.GE.U32.AND P0, PT, R14, R11, PT ;  /* 0x0000000b0e00720c */ /* 0x000fe40003f06070 */
[----:B------:R0:W-:Y:S11]  /*0de0*/  STG.E desc[UR4][R6.64+0x4], R15 ;  /* 0x0000040f06007986 */ /* 0x0001f6000c101904 */
[----:B------:R-:W-:Y:S05]  /*0df0*/  @!P0 BRA `(.L_x_7) ;  /* 0xfffffff400048947 */ /* 0x000fea000383ffff */
.L_x_4:
[----:B------:R-:W-:Y:S05]  /*0e00*/  BSYNC.RECONVERGENT B1 ;  /* 0x0000000000017941 */ /* 0x000fea0003800200 */
.L_x_3:
[C---:B------:R-:W-:Y:S01]  /*0e10*/  ISETP.GT.U32.AND P0, PT, R13.reuse, 0x3, PT ;  /* 0x000000030d00780c */ /* 0x040fe20003f04070 */
[----:B------:R-:W-:Y:S01]  /*0e20*/  VIADD R12, R12, 0x1 ;  /* 0x000000010c0c7836 */ /* 0x000fe20000000000 */
[--C-:B------:R-:W-:Y:S02]  /*0e30*/  SHF.R.U64 R13, R13, 0x2, R0.reuse ;  /* 0x000000020d0d7819 */ /* 0x100fe40000001200 */
[----:B------:R-:W-:Y:S02]  /*0e40*/  ISETP.GT.U32.AND.EX P0, PT, R0, RZ, PT, P0 ;  /* 0x000000ff0000720c */ /* 0x000fe40003f04100 */
[----:B------:R-:W-:-:S11]  /*0e50*/  SHF.R.U32.HI R0, RZ, 0x2, R0 ;  /* 0x00000002ff007819 */ /* 0x000fd60000011600 */
[----:B------:R-:W-:Y:S05]  /*0e60*/  @P0 BRA `(.L_x_8) ;  /* 0xfffffff000c80947 */ /* 0x000fea000383ffff */
.L_x_2:
[----:B------:R-:W-:Y:S05]  /*0e70*/  BSYNC.RECONVERGENT B0 ;  /* 0x0000000000007941 */ /* 0x000fea0003800200 */
.L_x_1:
[----:B------:R-:W-:Y:S04]  /*0e80*/  STG.E.64 desc[UR4][R6.64+0x18], RZ ;  /* 0x000018ff06007986 */ /* 0x000fe8000c101b04 */
[----:B------:R-:W-:Y:S04]  /*0e90*/  STG.E desc[UR4][R6.64+0x20], RZ ;  /* 0x000020ff06007986 */ /* 0x000fe8000c101904 */
[----:B------:R-:W-:Y:S01]  /*0ea0*/  STG.E.64 desc[UR4][R6.64+0x28], RZ ;  /* 0x000028ff06007986 */ /* 0x000fe2000c101b04 */
[----:B------:R-:W-:Y:S05]  /*0eb0*/  EXIT ;  /* 0x000000000000794d */ /* 0x000fea0003800000 */
.L_x_9:
        /* <DEDUP_REMOVED lines=12> */
.L_x_11:


//--------------------- .nv.global.init           --------------------------
	.section	.nv.global.init,"aw",@progbits
	.align	4
.nv.global.init:
	.type		mrg32k3aM1SubSeq,@object
	.size		mrg32k3aM1SubSeq,(mrg32k3aM2SubSeq - mrg32k3aM1SubSeq)
mrg32k3aM1SubSeq:
        /*0000*/ 	.byte	0x0b, 0xcc, 0xee, 0x04, 0x73, 0x29, 0x8b, 0x6f, 0xf6, 0x53, 0x03, 0xf6, 0x23, 0xf6, 0xea, 0xda
        /* <DEDUP_REMOVED lines=125> */
	.type		mrg32k3aM2SubSeq,@object
	.size		mrg32k3aM2SubSeq,(mrg32k3aM1 - mrg32k3aM2SubSeq)
mrg32k3aM2SubSeq:
        /* <DEDUP_REMOVED lines=126> */
	.type		mrg32k3aM1,@object
	.size		mrg32k3aM1,(mrg32k3aM1Seq - mrg32k3aM1)
mrg32k3aM1:
        /* <DEDUP_REMOVED lines=144> */
	.type		mrg32k3aM1Seq,@object
	.size		mrg32k3aM1Seq,(mrg32k3aM2 - mrg32k3aM1Seq)
mrg32k3aM1Seq:
        /* <DEDUP_REMOVED lines=144> */
	.type		mrg32k3aM2,@object
	.size		mrg32k3aM2,(mrg32k3aM2Seq - mrg32k3aM2)
mrg32k3aM2:
        /* <DEDUP_REMOVED lines=144> */
	.type		mrg32k3aM2Seq,@object
	.size		mrg32k3aM2Seq,(precalc_xorwow_matrix - mrg32k3aM2Seq)
mrg32k3aM2Seq:
        /* <DEDUP_REMOVED lines=144> */
	.type		precalc_xorwow_matrix,@object
	.size		precalc_xorwow_matrix,(precalc_xorwow_offset_matrix - precalc_xorwow_matrix)
precalc_xorwow_matrix:
        /* <DEDUP_REMOVED lines=6400> */
	.type		precalc_xorwow_offset_matrix,@object
	.size		precalc_xorwow_offset_matrix,(.L_1 - precalc_xorwow_offset_matrix)
precalc_xorwow_offset_matrix:
        /* <DEDUP_REMOVED lines=6400> */
.L_1:


//--------------------- .nv.shared.reserved.0     --------------------------
	.section	.nv.shared.reserved.0,"aw",@nobits
	.weak		__nv_reservedSMEM_offset_0_alias
	.size		__nv_reservedSMEM_offset_0_alias, 0, 64
	.other		__nv_reservedSMEM_offset_0_alias,@"STO_CUDA_RESERVED_SHARED STV_DEFAULT"
__nv_reservedSMEM_offset_0_alias:
	.zero		0
	.zero		64


//--------------------- .nv.constant0._Z18generateRandomIntsP17curandStateXORWOWPi --------------------------
	.section	.nv.constant0._Z18generateRandomIntsP17curandStateXORWOWPi,"a",@progbits
	.sectionflags	@""
	.align	4
.nv.constant0._Z18generateRandomIntsP17curandStateXORWOWPi:
	.zero		912


//--------------------- .nv.constant0._Z16initRandomStatesjP17curandStateXORWOW --------------------------
	.section	.nv.constant0._Z16initRandomStatesjP17curandStateXORWOW,"a",@progbits
	.sectionflags	@""
	.align	4
.nv.constant0._Z16initRandomStatesjP17curandStateXORWOW:
	.zero		912


//--------------------- SYMBOLS --------------------------

	.type		.nv.reservedSmem.offset0,@object
	.size		.nv.reservedSmem.offset0,0x4
